//
// Generated by NVIDIA NVVM Compiler
//
// Compiler Build ID: CL-36424714
// Cuda compilation tools, release 13.0, V13.0.88
// Based on NVVM 20.0.0
//

.version 9.0
.target sm_100
.address_size 64

	// .globl	_Z9matrixMulPfS_S_
// _ZZ9matrixMulPfS_S_E3s_a has been demoted
// _ZZ9matrixMulPfS_S_E3s_b has been demoted

.visible .entry _Z9matrixMulPfS_S_(
	.param .u64 .ptr .align 1 _Z9matrixMulPfS_S__param_0,
	.param .u64 .ptr .align 1 _Z9matrixMulPfS_S__param_1,
	.param .u64 .ptr .align 1 _Z9matrixMulPfS_S__param_2
)
{
	.reg .pred 	%p<7>;
	.reg .b32 	%r<71>;
	.reg .b32 	%f<102>;
	.reg .b64 	%rd<16>;
	// demoted variable
	.shared .align 4 .b8 _ZZ9matrixMulPfS_S_E3s_a[4096];
	// demoted variable
	.shared .align 4 .b8 _ZZ9matrixMulPfS_S_E3s_b[4096];
	mov.u32 	%r48, %ctaid.y;
	mov.u32 	%r49, %ntid.y;
	mov.u32 	%r1, %tid.y;
	mad.lo.s32 	%r2, %r48, %r49, %r1;
	mov.u32 	%r50, %ctaid.x;
	mov.u32 	%r51, %ntid.x;
	mul.lo.s32 	%r3, %r50, %r51;
	mov.u32 	%r4, %tid.x;
	add.s32 	%r5, %r3, %r4;
	shl.b32 	%r52, %r2, 10;
	or.b32  	%r6, %r52, %r4;
	mad.lo.s32 	%r53, %r1, %r51, %r4;
	shl.b32 	%r54, %r53, 2;
	mov.u32 	%r55, _ZZ9matrixMulPfS_S_E3s_b;
	add.s32 	%r7, %r55, %r54;
	shl.b32 	%r56, %r4, 2;
	add.s32 	%r8, %r55, %r56;
	shl.b32 	%r57, %r51, 2;
	add.s32 	%r9, %r8, %r57;
	add.s32 	%r10, %r9, %r57;
	add.s32 	%r11, %r10, %r57;
	add.s32 	%r12, %r11, %r57;
	add.s32 	%r13, %r12, %r57;
	add.s32 	%r14, %r13, %r57;
	add.s32 	%r15, %r14, %r57;
	add.s32 	%r16, %r15, %r57;
	add.s32 	%r17, %r16, %r57;
	add.s32 	%r18, %r17, %r57;
	add.s32 	%r19, %r18, %r57;
	add.s32 	%r20, %r19, %r57;
	add.s32 	%r21, %r20, %r57;
	add.s32 	%r22, %r21, %r57;
	add.s32 	%r23, %r22, %r57;
	add.s32 	%r24, %r23, %r57;
	add.s32 	%r25, %r24, %r57;
	add.s32 	%r26, %r25, %r57;
	add.s32 	%r27, %r26, %r57;
	add.s32 	%r28, %r27, %r57;
	add.s32 	%r29, %r28, %r57;
	add.s32 	%r30, %r29, %r57;
	add.s32 	%r31, %r30, %r57;
	add.s32 	%r32, %r31, %r57;
	add.s32 	%r33, %r32, %r57;
	add.s32 	%r34, %r33, %r57;
	add.s32 	%r35, %r34, %r57;
	add.s32 	%r36, %r35, %r57;
	add.s32 	%r37, %r36, %r57;
	add.s32 	%r38, %r37, %r57;
	add.s32 	%r39, %r38, %r57;
	shl.b32 	%r58, %r1, 10;
	add.s32 	%r69, %r5, %r58;
	mov.f32 	%f101, 0f00000000;
	mov.b32 	%r70, 0;
	mov.u32 	%r68, %r6;
$L__BB0_1:
	setp.gt.u32 	%p1, %r4, 31;
	@%p1 bra 	$L__BB0_3;
	ld.param.u64 	%rd13, [_Z9matrixMulPfS_S__param_0];
	cvta.to.global.u64 	%rd4, %rd13;
	mul.wide.u32 	%rd5, %r68, 4;
	add.s64 	%rd6, %rd4, %rd5;
	ld.global.f32 	%f4, [%rd6];
	shl.b32 	%r59, %r1, 5;
	add.s32 	%r60, %r59, %r4;
	shl.b32 	%r61, %r60, 2;
	mov.u32 	%r62, _ZZ9matrixMulPfS_S_E3s_a;
	add.s32 	%r63, %r62, %r61;
	st.shared.f32 	[%r63], %f4;
$L__BB0_3:
	setp.gt.u32 	%p2, %r1, 31;
	@%p2 bra 	$L__BB0_5;
	ld.param.u64 	%rd14, [_Z9matrixMulPfS_S__param_1];
	cvta.to.global.u64 	%rd7, %rd14;
	mul.wide.u32 	%rd8, %r69, 4;
	add.s64 	%rd9, %rd7, %rd8;
	ld.global.f32 	%f5, [%rd9];
	st.shared.f32 	[%r7], %f5;
$L__BB0_5:
	bar.sync 	0;
	shl.b32 	%r64, %r1, 7;
	mov.u32 	%r65, _ZZ9matrixMulPfS_S_E3s_a;
	add.s32 	%r66, %r65, %r64;
	ld.shared.f32 	%f6, [%r66];
	ld.shared.f32 	%f7, [%r8];
	fma.rn.f32 	%f8, %f6, %f7, %f101;
	ld.shared.f32 	%f9, [%r66+4];
	ld.shared.f32 	%f10, [%r9];
	fma.rn.f32 	%f11, %f9, %f10, %f8;
	ld.shared.f32 	%f12, [%r66+8];
	ld.shared.f32 	%f13, [%r10];
	fma.rn.f32 	%f14, %f12, %f13, %f11;
	ld.shared.f32 	%f15, [%r66+12];
	ld.shared.f32 	%f16, [%r11];
	fma.rn.f32 	%f17, %f15, %f16, %f14;
	ld.shared.f32 	%f18, [%r66+16];
	ld.shared.f32 	%f19, [%r12];
	fma.rn.f32 	%f20, %f18, %f19, %f17;
	ld.shared.f32 	%f21, [%r66+20];
	ld.shared.f32 	%f22, [%r13];
	fma.rn.f32 	%f23, %f21, %f22, %f20;
	ld.shared.f32 	%f24, [%r66+24];
	ld.shared.f32 	%f25, [%r14];
	fma.rn.f32 	%f26, %f24, %f25, %f23;
	ld.shared.f32 	%f27, [%r66+28];
	ld.shared.f32 	%f28, [%r15];
	fma.rn.f32 	%f29, %f27, %f28, %f26;
	ld.shared.f32 	%f30, [%r66+32];
	ld.shared.f32 	%f31, [%r16];
	fma.rn.f32 	%f32, %f30, %f31, %f29;
	ld.shared.f32 	%f33, [%r66+36];
	ld.shared.f32 	%f34, [%r17];
	fma.rn.f32 	%f35, %f33, %f34, %f32;
	ld.shared.f32 	%f36, [%r66+40];
	ld.shared.f32 	%f37, [%r18];
	fma.rn.f32 	%f38, %f36, %f37, %f35;
	ld.shared.f32 	%f39, [%r66+44];
	ld.shared.f32 	%f40, [%r19];
	fma.rn.f32 	%f41, %f39, %f40, %f38;
	ld.shared.f32 	%f42, [%r66+48];
	ld.shared.f32 	%f43, [%r20];
	fma.rn.f32 	%f44, %f42, %f43, %f41;
	ld.shared.f32 	%f45, [%r66+52];
	ld.shared.f32 	%f46, [%r21];
	fma.rn.f32 	%f47, %f45, %f46, %f44;
	ld.shared.f32 	%f48, [%r66+56];
	ld.shared.f32 	%f49, [%r22];
	fma.rn.f32 	%f50, %f48, %f49, %f47;
	ld.shared.f32 	%f51, [%r66+60];
	ld.shared.f32 	%f52, [%r23];
	fma.rn.f32 	%f53, %f51, %f52, %f50;
	ld.shared.f32 	%f54, [%r66+64];
	ld.shared.f32 	%f55, [%r24];
	fma.rn.f32 	%f56, %f54, %f55, %f53;
	ld.shared.f32 	%f57, [%r66+68];
	ld.shared.f32 	%f58, [%r25];
	fma.rn.f32 	%f59, %f57, %f58, %f56;
	ld.shared.f32 	%f60, [%r66+72];
	ld.shared.f32 	%f61, [%r26];
	fma.rn.f32 	%f62, %f60, %f61, %f59;
	ld.shared.f32 	%f63, [%r66+76];
	ld.shared.f32 	%f64, [%r27];
	fma.rn.f32 	%f65, %f63, %f64, %f62;
	ld.shared.f32 	%f66, [%r66+80];
	ld.shared.f32 	%f67, [%r28];
	fma.rn.f32 	%f68, %f66, %f67, %f65;
	ld.shared.f32 	%f69, [%r66+84];
	ld.shared.f32 	%f70, [%r29];
	fma.rn.f32 	%f71, %f69, %f70, %f68;
	ld.shared.f32 	%f72, [%r66+88];
	ld.shared.f32 	%f73, [%r30];
	fma.rn.f32 	%f74, %f72, %f73, %f71;
	ld.shared.f32 	%f75, [%r66+92];
	ld.shared.f32 	%f76, [%r31];
	fma.rn.f32 	%f77, %f75, %f76, %f74;
	ld.shared.f32 	%f78, [%r66+96];
	ld.shared.f32 	%f79, [%r32];
	fma.rn.f32 	%f80, %f78, %f79, %f77;
	ld.shared.f32 	%f81, [%r66+100];
	ld.shared.f32 	%f82, [%r33];
	fma.rn.f32 	%f83, %f81, %f82, %f80;
	ld.shared.f32 	%f84, [%r66+104];
	ld.shared.f32 	%f85, [%r34];
	fma.rn.f32 	%f86, %f84, %f85, %f83;
	ld.shared.f32 	%f87, [%r66+108];
	ld.shared.f32 	%f88, [%r35];
	fma.rn.f32 	%f89, %f87, %f88, %f86;
	ld.shared.f32 	%f90, [%r66+112];
	ld.shared.f32 	%f91, [%r36];
	fma.rn.f32 	%f92, %f90, %f91, %f89;
	ld.shared.f32 	%f93, [%r66+116];
	ld.shared.f32 	%f94, [%r37];
	fma.rn.f32 	%f95, %f93, %f94, %f92;
	ld.shared.f32 	%f96, [%r66+120];
	ld.shared.f32 	%f97, [%r38];
	fma.rn.f32 	%f98, %f96, %f97, %f95;
	ld.shared.f32 	%f99, [%r66+124];
	ld.shared.f32 	%f100, [%r39];
	fma.rn.f32 	%f101, %f99, %f100, %f98;
	bar.sync 	0;
	add.s32 	%r44, %r70, 32;
	add.s32 	%r69, %r69, 32768;
	add.s32 	%r68, %r68, 32;
	setp.lt.u32 	%p3, %r70, 992;
	mov.u32 	%r70, %r44;
	@%p3 bra 	$L__BB0_1;
	setp.gt.u32 	%p4, %r2, 1023;
	setp.gt.s32 	%p5, %r5, 1023;
	or.pred  	%p6, %p4, %p5;
	@%p6 bra 	$L__BB0_8;
	ld.param.u64 	%rd15, [_Z9matrixMulPfS_S__param_2];
	add.s32 	%r67, %r6, %r3;
	cvta.to.global.u64 	%rd10, %rd15;
	mul.wide.s32 	%rd11, %r67, 4;
	add.s64 	%rd12, %rd10, %rd11;
	st.global.f32 	[%rd12], %f101;
$L__BB0_8:
	ret;

}


// ===== COMPILED SASS (sm_100) =====

	.target	sm_100

	.elftype	@"ET_EXEC"


//--------------------- .note.nv.tkinfo           --------------------------
	.section	.note.nv.tkinfo,"",@"SHT_NOTE"
	.sectionflags	@"SHF_NOTE_NV_TKINFO"
	.tkinfo
        /*0018*/ 	.word	0x00000002
        /*0030*/ 	.string	""
        /*0030*/ 	.string	"ptxas"
        /*0030*/ 	.string	"Cuda compilation tools, release 13.0, V13.0.88"
        /*0030*/ 	.string	"Build cuda_13.0.r13.0/compiler.36424714_0"
        /*0030*/ 	.string	"-arch sm_100 -m 64 "



//--------------------- .note.nv.cuinfo           --------------------------
	.section	.note.nv.cuinfo,"",@"SHT_NOTE"
	.sectionflags	@"SHF_NOTE_NV_CUINFO"
        /*0018*/ 	.short	0x0002
        /*001a*/ 	.short	0x0064
        /*001c*/ 	.short	0x0082
	.zero		2


//--------------------- .nv.info                  --------------------------
	.section	.nv.info,"",@"SHT_CUDA_INFO"
	.align	4


	//----- nvinfo : EIATTR_REGCOUNT
	.align		4
        /*0000*/ 	.byte	0x04, 0x2f
        /*0002*/ 	.short	(.L_1 - .L_0)
	.align		4
.L_0:
        /*0004*/ 	.word	index@(_Z9matrixMulPfS_S_)
        /*0008*/ 	.word	0x00000038


	//----- nvinfo : EIATTR_FRAME_SIZE
	.align		4
.L_1:
        /*000c*/ 	.byte	0x04, 0x11
        /*000e*/ 	.short	(.L_3 - .L_2)
	.align		4
.L_2:
        /*0010*/ 	.word	index@(_Z9matrixMulPfS_S_)
        /*0014*/ 	.word	0x00000000


	//----- nvinfo : EIATTR_MIN_STACK_SIZE
	.align		4
.L_3:
        /*0018*/ 	.byte	0x04, 0x12
        /*001a*/ 	.short	(.L_5 - .L_4)
	.align		4
.L_4:
        /*001c*/ 	.word	index@(_Z9matrixMulPfS_S_)
        /*0020*/ 	.word	0x00000000
.L_5:


//--------------------- .nv.compat                --------------------------
	.section	.nv.compat,"",@"SHT_CUDA_COMPAT_INFO"
	.align	4
        /*0000*/ 	.byte	0x02, 0x09, 0x00, 0x00, 0x02, 0x02, 0x01, 0x00, 0x02, 0x05, 0x05, 0x00, 0x03, 0x07, 0x01, 0x01
        /*0010*/ 	.byte	0x02, 0x03, 0x00, 0x00, 0x02, 0x06, 0x01, 0x00, 0x04, 0x0b, 0x08, 0x00, 0x09, 0x00, 0x00, 0x00
        /*0020*/ 	.byte	0x00, 0x00, 0x00, 0x00


//--------------------- .nv.info._Z9matrixMulPfS_S_ --------------------------
	.section	.nv.info._Z9matrixMulPfS_S_,"",@"SHT_CUDA_INFO"
	.sectionflags	@""
	.align	4


	//----- nvinfo : EIATTR_CUDA_API_VERSION
	.align		4
        /*0000*/ 	.byte	0x04, 0x37
        /*0002*/ 	.short	(.L_7 - .L_6)
.L_6:
        /*0004*/ 	.word	0x00000082


	//----- nvinfo : EIATTR_KPARAM_INFO
	.align		4
.L_7:
        /*0008*/ 	.byte	0x04, 0x17
        /*000a*/ 	.short	(.L_9 - .L_8)
.L_8:
        /*000c*/ 	.word	0x00000000
        /*0010*/ 	.short	0x0002
        /*0012*/ 	.short	0x0010
        /*0014*/ 	.byte	0x00, 0xf5, 0x21, 0x00


	//----- nvinfo : EIATTR_KPARAM_INFO
	.align		4
.L_9:
        /*0018*/ 	.byte	0x04, 0x17
        /*001a*/ 	.short	(.L_11 - .L_10)
.L_10:
        /*001c*/ 	.word	0x00000000
        /*0020*/ 	.short	0x0001
        /*0022*/ 	.short	0x0008
        /*0024*/ 	.byte	0x00, 0xf5, 0x21, 0x00


	//----- nvinfo : EIATTR_KPARAM_INFO
	.align		4
.L_11:
        /*0028*/ 	.byte	0x04, 0x17
        /*002a*/ 	.short	(.L_13 - .L_12)
.L_12:
        /*002c*/ 	.word	0x00000000
        /*0030*/ 	.short	0x0000
        /*0032*/ 	.short	0x0000
        /*0034*/ 	.byte	0x00, 0xf5, 0x21, 0x00


	//----- nvinfo : EIATTR_SPARSE_MMA_MASK
	.align		4
.L_13:
        /*0038*/ 	.byte	0x03, 0x50
        /*003a*/ 	.short	0x0000


	//----- nvinfo : EIATTR_MAXREG_COUNT
	.align		4
        /*003c*/ 	.byte	0x03, 0x1b
        /*003e*/ 	.short	0x00ff


	//----- nvinfo : EIATTR_NUM_BARRIERS
	.align		4
        /*0040*/ 	.byte	0x02, 0x4c
        /*0042*/ 	.byte	0x01
	.zero		1


	//----- nvinfo : EIATTR_MERCURY_ISA_VERSION
	.align		4
        /*0044*/ 	.byte	0x03, 0x5f
        /*0046*/ 	.short	0x0101


	//----- nvinfo : EIATTR_VRC_CTA_INIT_COUNT
	.align		4
        /*0048*/ 	.byte	0x02, 0x4a
	.zero		1
	.zero		1


	//----- nvinfo : EIATTR_EXIT_INSTR_OFFSETS
	.align		4
        /*004c*/ 	.byte	0x04, 0x1c
        /*004e*/ 	.short	(.L_15 - .L_14)


	//   ....[0]....
.L_14:
        /*0050*/ 	.word	0x000009c0


	//   ....[1]....
        /*0054*/ 	.word	0x00000a10


	//----- nvinfo : EIATTR_CBANK_PARAM_SIZE
	.align		4
.L_15:
        /*0058*/ 	.byte	0x03, 0x19
        /*005a*/ 	.short	0x0018


	//----- nvinfo : EIATTR_PARAM_CBANK
	.align		4
        /*005c*/ 	.byte	0x04, 0x0a
        /*005e*/ 	.short	(.L_17 - .L_16)
	.align		4
.L_16:
        /*0060*/ 	.word	index@(.nv.constant0._Z9matrixMulPfS_S_)
        /*0064*/ 	.short	0x0380
        /*0066*/ 	.short	0x0018


	//----- nvinfo : EIATTR_SW_WAR
	.align		4
.L_17:
        /*0068*/ 	.byte	0x04, 0x36
        /*006a*/ 	.short	(.L_19 - .L_18)
.L_18:
        /*006c*/ 	.word	0x00000008
.L_19:


//--------------------- .nv.callgraph             --------------------------
	.section	.nv.callgraph,"",@"SHT_CUDA_CALLGRAPH"
	.align	4
	.sectionentsize	8
	.align		4
        /*0000*/ 	.word	0x00000000
	.align		4
        /*0004*/ 	.word	0xffffffff
	.align		4
        /*0008*/ 	.word	0x00000000
	.align		4
        /*000c*/ 	.word	0xfffffffe
	.align		4
        /*0010*/ 	.word	0x00000000
	.align		4
        /*0014*/ 	.word	0xfffffffd
	.align		4
        /*0018*/ 	.word	0x00000000
	.align		4
        /*001c*/ 	.word	0xfffffffc


//--------------------- .text._Z9matrixMulPfS_S_  --------------------------
	.section	.text._Z9matrixMulPfS_S_,"ax",@progbits
	.align	128
        .global         _Z9matrixMulPfS_S_
        .type           _Z9matrixMulPfS_S_,@function
        .size           _Z9matrixMulPfS_S_,(.L_x_2 - _Z9matrixMulPfS_S_)
        .other          _Z9matrixMulPfS_S_,@"STO_CUDA_ENTRY STV_DEFAULT"
_Z9matrixMulPfS_S_:
.text._Z9matrixMulPfS_S_:
[----:B------:R-:W-:Y:S01]  /*0000*/  LDC R1, c[0x0][0x37c] ;  /* 0x0000df00ff017b82 */ /* 0x000fe20000000800 */
[----:B------:R-:W0:Y:S07]  /*0010*/  S2R R0, SR_TID.X ;  /* 0x0000000000007919 */ /* 0x000e2e0000002100 */
[----:B------:R-:W1:Y:S01]  /*0020*/  S2UR UR6, SR_CgaCtaId ;  /* 0x00000000000679c3 */ /* 0x000e620000008800 */
[----:B------:R-:W-:Y:S01]  /*0030*/  UMOV UR4, 0x400 ;  /* 0x0000040000047882 */ /* 0x000fe20000000000 */
[----:B------:R-:W-:Y:S01]  /*0040*/  HFMA2 R19, -RZ, RZ, 0, 0 ;  /* 0x00000000ff137431 */ /* 0x000fe200000001ff */
[----:B------:R-:W-:Y:S01]  /*0050*/  UIADD3 UR5, UPT, UPT, UR4, 0x1000, URZ ;  /* 0x0000100004057890 */ /* 0x000fe2000fffe0ff */
[----:B------:R-:W2:Y:S01]  /*0060*/  S2R R7, SR_TID.Y ;  /* 0x0000000000077919 */ /* 0x000ea20000002200 */
[----:B------:R-:W3:Y:S03]  /*0070*/  LDCU.64 UR8, c[0x0][0x358] ;  /* 0x00006b00ff0877ac */ /* 0x000ee60008000a00 */
[----:B------:R-:W4:Y:S08]  /*0080*/  LDC R12, c[0x0][0x364] ;  /* 0x0000d900ff0c7b82 */ /* 0x000f300000000800 */
[----:B------:R-:W5:Y:S01]  /*0090*/  LDC R29, c[0x0][0x360] ;  /* 0x0000d800ff1d7b82 */ /* 0x000f620000000800 */
[----:B-1----:R-:W-:-:S07]  /*00a0*/  ULEA UR5, UR6, UR5, 0x18 ;  /* 0x0000000506057291 */ /* 0x002fce000f8ec0ff */
[----:B------:R-:W4:Y:S01]  /*00b0*/  S2UR UR7, SR_CTAID.Y ;  /* 0x00000000000779c3 */ /* 0x000f220000002600 */
[----:B------:R-:W-:Y:S01]  /*00c0*/  ULEA UR4, UR6, UR4, 0x18 ;  /* 0x0000000406047291 */ /* 0x000fe2000f8ec0ff */
[----:B0-----:R-:W-:-:S06]  /*00d0*/  LEA R45, R0, UR5, 0x2 ;  /* 0x00000005002d7c11 */ /* 0x001fcc000f8e10ff */
[----:B------:R-:W0:Y:S01]  /*00e0*/  S2UR UR10, SR_CTAID.X ;  /* 0x00000000000a79c3 */ /* 0x000e220000002500 */
[----:B------:R-:W-:Y:S02]  /*00f0*/  ISETP.GT.U32.AND P0, PT, R0, 0x1f, PT ;  /* 0x0000001f0000780c */ /* 0x000fe40003f04070 */
[----:B--2---:R-:W-:Y:S01]  /*0100*/  LEA R25, R7, UR4, 0x7 ;  /* 0x0000000407197c11 */ /* 0x004fe2000f8e38ff */
[----:B------:R-:W-:Y:S01]  /*0110*/  UMOV UR4, URZ ;  /* 0x000000ff00047c82 */ /* 0x000fe20008000000 */
[----:B-----5:R-:W-:Y:S01]  /*0120*/  LEA R44, R29, R45, 0x2 ;  /* 0x0000002d1d2c7211 */ /* 0x020fe200078e10ff */
[----:B------:R-:W-:-:S03]  /*0130*/  IMAD R46, R7, R29, R0 ;  /* 0x0000001d072e7224 */ /* 0x000fc600078e0200 */
[C---:B------:R-:W-:Y:S02]  /*0140*/  LEA R43, R29.reuse, R44, 0x2 ;  /* 0x0000002c1d2b7211 */ /* 0x040fe400078e10ff */
[----:B------:R-:W-:Y:S02]  /*0150*/  LEA R46, R46, UR5, 0x2 ;  /* 0x000000052e2e7c11 */ /* 0x000fe4000f8e10ff */
[----:B------:R-:W-:Y:S01]  /*0160*/  LEA R42, R29, R43, 0x2 ;  /* 0x0000002b1d2a7211 */ /* 0x000fe200078e10ff */
[----:B----4-:R-:W-:-:S03]  /*0170*/  IMAD R49, R12, UR7, R7 ;  /* 0x000000070c317c24 */ /* 0x010fc6000f8e0207 */
[----:B------:R-:W-:Y:S02]  /*0180*/  LEA R41, R29, R42, 0x2 ;  /* 0x0000002a1d297211 */ /* 0x000fe400078e10ff */
[----:B------:R-:W-:Y:S02]  /*0190*/  SHF.L.U32 R47, R49, 0xa, RZ ;  /* 0x0000000a312f7819 */ /* 0x000fe400000006ff */
[C---:B------:R-:W-:Y:S01]  /*01a0*/  LEA R40, R29.reuse, R41, 0x2 ;  /* 0x000000291d287211 */ /* 0x040fe200078e10ff */
[----:B0-----:R-:W-:Y:S01]  /*01b0*/  IMAD R48, R29, UR10, RZ ;  /* 0x0000000a1d307c24 */ /* 0x001fe2000f8e02ff */
[----:B------:R-:W-:-:S03]  /*01c0*/  LOP3.LUT R47, R47, R0, RZ, 0xfc, !PT ;  /* 0x000000002f2f7212 */ /* 0x000fc600078efcff */
[C---:B------:R-:W-:Y:S01]  /*01d0*/  IMAD R39, R29.reuse, 0x4, R40 ;  /* 0x000000041d277824 */ /* 0x040fe200078e0228 */
[----:B------:R-:W-:Y:S02]  /*01e0*/  IADD3 R12, PT, PT, R48, R0, RZ ;  /* 0x00000000300c7210 */ /* 0x000fe40007ffe0ff */
[----:B------:R-:W-:Y:S02]  /*01f0*/  MOV R28, R47 ;  /* 0x0000002f001c7202 */ /* 0x000fe40000000f00 */
[----:B------:R-:W-:Y:S02]  /*0200*/  LEA R38, R29, R39, 0x2 ;  /* 0x000000271d267211 */ /* 0x000fe400078e10ff */
[----:B------:R-:W-:Y:S02]  /*0210*/  LEA R27, R7, R12, 0xa ;  /* 0x0000000c071b7211 */ /* 0x000fe400078e50ff */
[----:B------:R-:W-:-:S04]  /*0220*/  LEA R37, R29, R38, 0x2 ;  /* 0x000000261d257211 */ /* 0x000fc800078e10ff */
[----:B------:R-:W-:-:S04]  /*0230*/  LEA R36, R29, R37, 0x2 ;  /* 0x000000251d247211 */ /* 0x000fc800078e10ff */
[----:B------:R-:W-:-:S05]  /*0240*/  LEA R35, R29, R36, 0x2 ;  /* 0x000000241d237211 */ /* 0x000fca00078e10ff */
[----:B------:R-:W-:-:S05]  /*0250*/  IMAD R34, R29, 0x4, R35 ;  /* 0x000000041d227824 */ /* 0x000fca00078e0223 */
[----:B------:R-:W-:-:S04]  /*0260*/  LEA R33, R29, R34, 0x2 ;  /* 0x000000221d217211 */ /* 0x000fc800078e10ff */
        /* <DEDUP_REMOVED lines=15> */
[----:B------:R-:W-:-:S05]  /*0360*/  LEA R23, R29, R22, 0x2 ;  /* 0x000000161d177211 */ /* 0x000fca00078e10ff */
[----:B------:R-:W-:-:S05]  /*0370*/  IMAD R24, R29, 0x4, R23 ;  /* 0x000000041d187824 */ /* 0x000fca00078e0217 */
[----:B------:R-:W-:-:S04]  /*0380*/  LEA R26, R29, R24, 0x2 ;  /* 0x000000181d1a7211 */ /* 0x000fc800078e10ff */
[----:B---3--:R-:W-:-:S07]  /*0390*/  LEA R29, R29, R26, 0x2 ;  /* 0x0000001a1d1d7211 */ /* 0x008fce00078e10ff */
.L_x_0:
[----:B------:R-:W-:Y:S01]  /*03a0*/  ISETP.GT.U32.AND P1, PT, R7, 0x1f, PT ;  /* 0x0000001f0700780c */ /* 0x000fe20003f24070 */
[----:B------:R-:W0:-:S12]  /*03b0*/  @!P0 LDC.64 R14, c[0x0][0x380] ;  /* 0x0000e000ff0e8b82 */ /* 0x000e180000000a00 */
[----:B------:R-:W1:Y:S01]  /*03c0*/  @!P1 LDC.64 R12, c[0x0][0x388] ;  /* 0x0000e200ff0c9b82 */ /* 0x000e620000000a00 */
[----:B0-----:R-:W-:-:S05]  /*03d0*/  @!P0 IMAD.WIDE.U32 R14, R28, 0x4, R14 ;  /* 0x000000041c0e8825 */ /* 0x001fca00078e000e */
[----:B------:R-:W2:Y:S01]  /*03e0*/  @!P0 LDG.E R18, desc[UR8][R14.64] ;  /* 0x000000080e128981 */ /* 0x000ea2000c1e1900 */
[----:B-1----:R-:W-:-:S06]  /*03f0*/  @!P1 IMAD.WIDE.U32 R16, R27, 0x4, R12 ;  /* 0x000000041b109825 */ /* 0x002fcc00078e000c */
[----:B------:R-:W3:Y:S01]  /*0400*/  @!P1 LDG.E R17, desc[UR8][R16.64] ;  /* 0x0000000810119981 */ /* 0x000ee2000c1e1900 */
[----:B------:R-:W0:Y:S01]  /*0410*/  @!P0 S2R R13, SR_CgaCtaId ;  /* 0x00000000000d8919 */ /* 0x000e220000008800 */
[----:B------:R-:W-:-:S04]  /*0420*/  @!P0 MOV R12, 0x400 ;  /* 0x00000400000c8802 */ /* 0x000fc80000000f00 */
[----:B0-----:R-:W-:Y:S01]  /*0430*/  @!P0 LEA R13, R13, R12, 0x18 ;  /* 0x0000000c0d0d8211 */ /* 0x001fe200078ec0ff */
[----:B------:R-:W-:-:S05]  /*0440*/  @!P0 IMAD R12, R7, 0x20, R0 ;  /* 0x00000020070c8824 */ /* 0x000fca00078e0200 */
[----:B------:R-:W-:-:S05]  /*0450*/  @!P0 LEA R51, R12, R13, 0x2 ;  /* 0x0000000d0c338211 */ /* 0x000fca00078e10ff */
[----:B--2---:R-:W-:Y:S04]  /*0460*/  @!P0 STS [R51], R18 ;  /* 0x0000001233008388 */ /* 0x004fe80000000800 */
[----:B---3--:R-:W-:Y:S01]  /*0470*/  @!P1 STS [R46], R17 ;  /* 0x000000112e009388 */ /* 0x008fe20000000800 */
[----:B------:R-:W-:Y:S06]  /*0480*/  BAR.SYNC.DEFER_BLOCKING 0x0 ;  /* 0x0000000000007b1d */ /* 0x000fec0000010000 */
[----:B------:R-:W-:Y:S04]  /*0490*/  LDS R50, [R45] ;  /* 0x000000002d327984 */ /* 0x000fe80000000800 */
[----:B------:R-:W0:Y:S04]  /*04a0*/  LDS.128 R12, [R25] ;  /* 0x00000000190c7984 */ /* 0x000e280000000c00 */
[----:B------:R-:W1:Y:S04]  /*04b0*/  LDS R53, [R44] ;  /* 0x000000002c357984 */ /* 0x000e680000000800 */
[----:B------:R-:W2:Y:S04]  /*04c0*/  LDS R52, [R43] ;  /* 0x000000002b347984 */ /* 0x000ea80000000800 */
[----:B------:R-:W3:Y:S04]  /*04d0*/  LDS R16, [R42] ;  /* 0x000000002a107984 */ /* 0x000ee80000000800 */
[----:B------:R-:W-:Y:S04]  /*04e0*/  LDS R18, [R41] ;  /* 0x0000000029127984 */ /* 0x000fe80000000800 */
[----:B------:R-:W-:Y:S01]  /*04f0*/  LDS R51, [R29] ;  /* 0x000000001d337984 */ /* 0x000fe20000000800 */
[----:B0-----:R-:W-:-:S03]  /*0500*/  FFMA R12, R12, R50, R19 ;  /* 0x000000320c0c7223 */ /* 0x001fc60000000013 */
[----:B------:R-:W-:Y:S01]  /*0510*/  LDS R19, [R40] ;  /* 0x0000000028137984 */ /* 0x000fe20000000800 */
[----:B-1----:R-:W-:-:S03]  /*0520*/  FFMA R13, R53, R13, R12 ;  /* 0x0000000d350d7223 */ /* 0x002fc6000000000c */
[----:B------:R-:W-:Y:S01]  /*0530*/  LDS R50, [R39] ;  /* 0x0000000027327984 */ /* 0x000fe20000000800 */
[----:B--2---:R-:W-:-:S04]  /*0540*/  FFMA R13, R52, R14, R13 ;  /* 0x0000000e340d7223 */ /* 0x004fc8000000000d */
[----:B---3--:R-:W-:Y:S02]  /*0550*/  FFMA R17, R16, R15, R13 ;  /* 0x0000000f10117223 */ /* 0x008fe4000000000d */
[----:B------:R-:W0:Y:S04]  /*0560*/  LDS.128 R12, [R25+0x10] ;  /* 0x00001000190c7984 */ /* 0x000e280000000c00 */
[----:B------:R-:W1:Y:S01]  /*0570*/  LDS R16, [R38] ;  /* 0x0000000026107984 */ /* 0x000e620000000800 */
[----:B0-----:R-:W-:-:S03]  /*0580*/  FFMA R12, R12, R18, R17 ;  /* 0x000000120c0c7223 */ /* 0x001fc60000000011 */
[----:B------:R-:W-:Y:S01]  /*0590*/  LDS R18, [R37] ;  /* 0x0000000025127984 */ /* 0x000fe20000000800 */
[----:B------:R-:W-:-:S03]  /*05a0*/  FFMA R13, R19, R13, R12 ;  /* 0x0000000d130d7223 */ /* 0x000fc6000000000c */
[----:B------:R-:W-:Y:S01]  /*05b0*/  LDS R19, [R36] ;  /* 0x0000000024137984 */ /* 0x000fe20000000800 */
[----:B------:R-:W-:-:S03]  /*05c0*/  FFMA R13, R50, R14, R13 ;  /* 0x0000000e320d7223 */ /* 0x000fc6000000000d */
[----:B------:R-:W-:Y:S01]  /*05d0*/  LDS R50, [R35] ;  /* 0x0000000023327984 */ /* 0x000fe20000000800 */
[----:B-1----:R-:W-:-:S03]  /*05e0*/  FFMA R17, R16, R15, R13 ;  /* 0x0000000f10117223 */ /* 0x002fc6000000000d */
        /* <DEDUP_REMOVED lines=38> */
[----:B0-----:R-:W-:-:S04]  /*0850*/  FFMA R12, R12, R18, R17 ;  /* 0x000000120c0c7223 */ /* 0x001fc80000000011 */
[----:B------:R-:W-:Y:S02]  /*0860*/  FFMA R13, R19, R13, R12 ;  /* 0x0000000d130d7223 */ /* 0x000fe4000000000c */
[----:B------:R-:W-:Y:S02]  /*0870*/  LDS R12, [R23] ;  /* 0x00000000170c7984 */ /* 0x000fe40000000800 */
[----:B-1----:R-:W-:Y:S02]  /*0880*/  FFMA R13, R16, R14, R13 ;  /* 0x0000000e100d7223 */ /* 0x002fe4000000000d */
[----:B------:R-:W0:Y:S02]  /*0890*/  LDS.128 R16, [R25+0x70] ;  /* 0x0000700019107984 */ /* 0x000e240000000c00 */
[----:B------:R-:W-:Y:S02]  /*08a0*/  FFMA R13, R50, R15, R13 ;  /* 0x0000000f320d7223 */ /* 0x000fe4000000000d */
[----:B------:R-:W1:Y:S04]  /*08b0*/  LDS R15, [R24] ;  /* 0x00000000180f7984 */ /* 0x000e680000000800 */
[----:B------:R-:W2:Y:S01]  /*08c0*/  LDS R14, [R26] ;  /* 0x000000001a0e7984 */ /* 0x000ea20000000800 */
[----:B------:R-:W-:-:S02]  /*08d0*/  UISETP.GE.U32.AND UP0, UPT, UR4, 0x3e0, UPT ;  /* 0x000003e00400788c */ /* 0x000fc4000bf06070 */
[----:B------:R-:W-:Y:S01]  /*08e0*/  UIADD3 UR5, UPT, UPT, UR4, 0x20, URZ ;  /* 0x0000002004057890 */ /* 0x000fe2000fffe0ff */
[----:B------:R-:W-:Y:S02]  /*08f0*/  IADD3 R28, PT, PT, R28, 0x20, RZ ;  /* 0x000000201c1c7810 */ /* 0x000fe40007ffe0ff */
[----:B------:R-:W-:-:S04]  /*0900*/  IADD3 R27, PT, PT, R27, 0x8000, RZ ;  /* 0x000080001b1b7810 */ /* 0x000fc80007ffe0ff */
[----:B------:R-:W-:Y:S01]  /*0910*/  UMOV UR4, UR5 ;  /* 0x0000000500047c82 */ /* 0x000fe20008000000 */
[----:B0-----:R-:W-:-:S04]  /*0920*/  FFMA R12, R16, R12, R13 ;  /* 0x0000000c100c7223 */ /* 0x001fc8000000000d */
[----:B-1----:R-:W-:-:S04]  /*0930*/  FFMA R15, R15, R17, R12 ;  /* 0x000000110f0f7223 */ /* 0x002fc8000000000c */
[----:B--2---:R-:W-:-:S04]  /*0940*/  FFMA R14, R14, R18, R15 ;  /* 0x000000120e0e7223 */ /* 0x004fc8000000000f */
[----:B------:R-:W-:Y:S01]  /*0950*/  FFMA R19, R51, R19, R14 ;  /* 0x0000001333137223 */ /* 0x000fe2000000000e */
[----:B------:R-:W-:Y:S06]  /*0960*/  BAR.SYNC.DEFER_BLOCKING 0x0 ;  /* 0x0000000000007b1d */ /* 0x000fec0000010000 */
[----:B------:R-:W-:Y:S05]  /*0970*/  BRA.U !UP0, `(.L_x_0) ;  /* 0xfffffff908887547 */ /* 0x000fea000b83ffff */
[----:B------:R-:W0:Y:S02]  /*0980*/  S2R R3, SR_TID.X ;  /* 0x0000000000037919 */ /* 0x000e240000002100 */
[----:B0-----:R-:W-:-:S04]  /*0990*/  IADD3 R3, PT, PT, R48, R3, RZ ;  /* 0x0000000330037210 */ /* 0x001fc80007ffe0ff */
[----:B------:R-:W-:-:S04]  /*09a0*/  ISETP.GT.AND P0, PT, R3, 0x3ff, PT ;  /* 0x000003ff0300780c */ /* 0x000fc80003f04270 */
[----:B------:R-:W-:-:S13]  /*09b0*/  ISETP.GT.U32.OR P0, PT, R49, 0x3ff, P0 ;  /* 0x000003ff3100780c */ /* 0x000fda0000704470 */
[----:B------:R-:W-:Y:S05]  /*09c0*/  @P0 EXIT ;  /* 0x000000000000094d */ /* 0x000fea0003800000 */
[----:B------:R-:W0:Y:S01]  /*09d0*/  LDC.64 R2, c[0x0][0x390] ;  /* 0x0000e400ff027b82 */ /* 0x000e220000000a00 */
[----:B------:R-:W-:-:S05]  /*09e0*/  IADD3 R47, PT, PT, R48, R47, RZ ;  /* 0x0000002f302f7210 */ /* 0x000fca0007ffe0ff */
[----:B0-----:R-:W-:-:S05]  /*09f0*/  IMAD.WIDE R2, R47, 0x4, R2 ;  /* 0x000000042f027825 */ /* 0x001fca00078e0202 */
[----:B------:R-:W-:Y:S01]  /*0a00*/  STG.E desc[UR8][R2.64], R19 ;  /* 0x0000001302007986 */ /* 0x000fe2000c101908 */
[----:B------:R-:W-:Y:S05]  /*0a10*/  EXIT ;  /* 0x000000000000794d */ /* 0x000fea0003800000 */
.L_x_1:
[----:B------:R-:W-:-:S00]  /*0a20*/  BRA `(.L_x_1) ;  /* 0xfffffffc00fc7947 */ /* 0x000fc0000383ffff */
[----:B------:R-:W-:-:S00]  /*0a30*/  NOP ;  /* 0x0000000000007918 */ /* 0x000fc00000000000 */
        /* <DEDUP_REMOVED lines=12> */
.L_x_2:


//--------------------- .nv.shared._Z9matrixMulPfS_S_ --------------------------
	.section	.nv.shared._Z9matrixMulPfS_S_,"aw",@nobits
	.sectionflags	@""
	.align	4
.nv.shared._Z9matrixMulPfS_S_:
	.zero		9216


//--------------------- .nv.shared.reserved.0     --------------------------
	.section	.nv.shared.reserved.0,"aw",@nobits
	.weak		__nv_reservedSMEM_offset_0_alias
	.size		__nv_reservedSMEM_offset_0_alias, 0, 64
	.other		__nv_reservedSMEM_offset_0_alias,@"STO_CUDA_RESERVED_SHARED STV_DEFAULT"
__nv_reservedSMEM_offset_0_alias:
	.zero		0
	.zero		64


//--------------------- .nv.constant0._Z9matrixMulPfS_S_ --------------------------
	.section	.nv.constant0._Z9matrixMulPfS_S_,"a",@progbits
	.sectionflags	@""
	.align	4
.nv.constant0._Z9matrixMulPfS_S_:
	.zero		920


//--------------------- SYMBOLS --------------------------

	.type		.nv.reservedSmem.offset0,@object
	.size		.nv.reservedSmem.offset0,0x4
	.type		.nv.reservedSmem.cap,@object
	.size		.nv.reservedSmem.cap,0x4
